//
// Generated by NVIDIA NVVM Compiler
//
// Compiler Build ID: CL-36424714
// Cuda compilation tools, release 13.0, V13.0.88
// Based on NVVM 20.0.0
//

.version 9.0
.target sm_100
.address_size 64

	// .globl	_Z12vecAddKernelPfS_S_i

.visible .entry _Z12vecAddKernelPfS_S_i(
	.param .u64 .ptr .align 1 _Z12vecAddKernelPfS_S_i_param_0,
	.param .u64 .ptr .align 1 _Z12vecAddKernelPfS_S_i_param_1,
	.param .u64 .ptr .align 1 _Z12vecAddKernelPfS_S_i_param_2,
	.param .u32 _Z12vecAddKernelPfS_S_i_param_3
)
{
	.reg .pred 	%p<2>;
	.reg .b32 	%r<6>;
	.reg .b32 	%f<4>;
	.reg .b64 	%rd<11>;

	ld.param.u64 	%rd1, [_Z12vecAddKernelPfS_S_i_param_0];
	ld.param.u64 	%rd2, [_Z12vecAddKernelPfS_S_i_param_1];
	ld.param.u64 	%rd3, [_Z12vecAddKernelPfS_S_i_param_2];
	ld.param.u32 	%r2, [_Z12vecAddKernelPfS_S_i_param_3];
	mov.u32 	%r3, %tid.x;
	mov.u32 	%r4, %ntid.x;
	mov.u32 	%r5, %ctaid.x;
	mad.lo.s32 	%r1, %r4, %r5, %r3;
	setp.ge.s32 	%p1, %r1, %r2;
	@%p1 bra 	$L__BB0_2;
	cvta.to.global.u64 	%rd4, %rd1;
	cvta.to.global.u64 	%rd5, %rd2;
	cvta.to.global.u64 	%rd6, %rd3;
	mul.wide.s32 	%rd7, %r1, 4;
	add.s64 	%rd8, %rd4, %rd7;
	ld.global.f32 	%f1, [%rd8];
	add.s64 	%rd9, %rd5, %rd7;
	ld.global.f32 	%f2, [%rd9];
	add.f32 	%f3, %f1, %f2;
	add.s64 	%rd10, %rd6, %rd7;
	st.global.f32 	[%rd10], %f3;
$L__BB0_2:
	ret;

}
	// .globl	_Z16image2grayKernelPKfPfii
.visible .entry _Z16image2grayKernelPKfPfii(
	.param .u64 .ptr .align 1 _Z16image2grayKernelPKfPfii_param_0,
	.param .u64 .ptr .align 1 _Z16image2grayKernelPKfPfii_param_1,
	.param .u32 _Z16image2grayKernelPKfPfii_param_2,
	.param .u32 _Z16image2grayKernelPKfPfii_param_3
)
{
	.reg .pred 	%p<4>;
	.reg .b16 	%rs<7>;
	.reg .b32 	%r<18>;
	.reg .b32 	%f<10>;
	.reg .b64 	%rd<9>;

	ld.param.u64 	%rd1, [_Z16image2grayKernelPKfPfii_param_0];
	ld.param.u64 	%rd2, [_Z16image2grayKernelPKfPfii_param_1];
	ld.param.u32 	%r4, [_Z16image2grayKernelPKfPfii_param_2];
	ld.param.u32 	%r3, [_Z16image2grayKernelPKfPfii_param_3];
	mov.u32 	%r6, %ctaid.x;
	mov.u32 	%r7, %ntid.x;
	mov.u32 	%r8, %tid.x;
	mad.lo.s32 	%r1, %r6, %r7, %r8;
	mov.u32 	%r9, %ctaid.y;
	mov.u32 	%r10, %ntid.y;
	mov.u32 	%r11, %tid.y;
	mad.lo.s32 	%r12, %r9, %r10, %r11;
	setp.ge.s32 	%p1, %r1, %r3;
	setp.ge.s32 	%p2, %r12, %r4;
	or.pred  	%p3, %p1, %p2;
	@%p3 bra 	$L__BB1_2;
	cvta.to.global.u64 	%rd3, %rd1;
	cvta.to.global.u64 	%rd4, %rd2;
	mad.lo.s32 	%r13, %r3, %r12, %r1;
	mul.lo.s32 	%r14, %r13, 3;
	mul.wide.s32 	%rd5, %r14, 4;
	add.s64 	%rd6, %rd3, %rd5;
	ld.global.f32 	%f1, [%rd6];
	cvt.rzi.u32.f32 	%r15, %f1;
	cvt.u16.u32 	%rs1, %r15;
	and.b16  	%rs2, %rs1, 255;
	ld.global.f32 	%f2, [%rd6+4];
	cvt.rzi.u32.f32 	%r16, %f2;
	cvt.u16.u32 	%rs3, %r16;
	and.b16  	%rs4, %rs3, 255;
	ld.global.f32 	%f3, [%rd6+8];
	cvt.rzi.u32.f32 	%r17, %f3;
	cvt.u16.u32 	%rs5, %r17;
	and.b16  	%rs6, %rs5, 255;
	cvt.rn.f32.u16 	%f4, %rs2;
	cvt.rn.f32.u16 	%f5, %rs4;
	mul.f32 	%f6, %f5, 0f3F1645A2;
	fma.rn.f32 	%f7, %f4, 0f3E1374BC, %f6;
	cvt.rn.f32.u16 	%f8, %rs6;
	fma.rn.f32 	%f9, %f8, 0f3E991687, %f7;
	mul.wide.s32 	%rd7, %r13, 4;
	add.s64 	%rd8, %rd4, %rd7;
	st.global.f32 	[%rd8], %f9;
$L__BB1_2:
	ret;

}
	// .globl	_Z7vecAdd4PK6float4S1_PS_i
.visible .entry _Z7vecAdd4PK6float4S1_PS_i(
	.param .u64 .ptr .align 1 _Z7vecAdd4PK6float4S1_PS_i_param_0,
	.param .u64 .ptr .align 1 _Z7vecAdd4PK6float4S1_PS_i_param_1,
	.param .u64 .ptr .align 1 _Z7vecAdd4PK6float4S1_PS_i_param_2,
	.param .u32 _Z7vecAdd4PK6float4S1_PS_i_param_3
)
.maxntid 256
{
	.reg .pred 	%p<2>;
	.reg .b32 	%r<6>;
	.reg .b32 	%f<13>;
	.reg .b64 	%rd<11>;

	ld.param.u64 	%rd1, [_Z7vecAdd4PK6float4S1_PS_i_param_0];
	ld.param.u64 	%rd2, [_Z7vecAdd4PK6float4S1_PS_i_param_1];
	ld.param.u64 	%rd3, [_Z7vecAdd4PK6float4S1_PS_i_param_2];
	ld.param.u32 	%r2, [_Z7vecAdd4PK6float4S1_PS_i_param_3];
	mov.u32 	%r3, %ctaid.x;
	mov.u32 	%r4, %ntid.x;
	mov.u32 	%r5, %tid.x;
	mad.lo.s32 	%r1, %r3, %r4, %r5;
	setp.ge.s32 	%p1, %r1, %r2;
	@%p1 bra 	$L__BB2_2;
	cvta.to.global.u64 	%rd4, %rd1;
	cvta.to.global.u64 	%rd5, %rd2;
	cvta.to.global.u64 	%rd6, %rd3;
	mul.wide.s32 	%rd7, %r1, 16;
	add.s64 	%rd8, %rd4, %rd7;
	ld.global.nc.v4.f32 	{%f1, %f2, %f3, %f4}, [%rd8];
	add.s64 	%rd9, %rd5, %rd7;
	ld.global.nc.v4.f32 	{%f5, %f6, %f7, %f8}, [%rd9];
	add.f32 	%f9, %f1, %f5;
	add.f32 	%f10, %f2, %f6;
	add.f32 	%f11, %f3, %f7;
	add.f32 	%f12, %f4, %f8;
	add.s64 	%rd10, %rd6, %rd7;
	st.global.v4.f32 	[%rd10], {%f9, %f10, %f11, %f12};
$L__BB2_2:
	ret;

}
	// .globl	_Z19image2grayKernelOptPK6float3P6float4ii
.visible .entry _Z19image2grayKernelOptPK6float3P6float4ii(
	.param .u64 .ptr .align 1 _Z19image2grayKernelOptPK6float3P6float4ii_param_0,
	.param .u64 .ptr .align 1 _Z19image2grayKernelOptPK6float3P6float4ii_param_1,
	.param .u32 _Z19image2grayKernelOptPK6float3P6float4ii_param_2,
	.param .u32 _Z19image2grayKernelOptPK6float3P6float4ii_param_3
)
.maxntid 256
{
	.reg .pred 	%p<2>;
	.reg .b32 	%r<10>;
	.reg .b32 	%f<25>;
	.reg .b64 	%rd<9>;

	ld.param.u64 	%rd1, [_Z19image2grayKernelOptPK6float3P6float4ii_param_0];
	ld.param.u64 	%rd2, [_Z19image2grayKernelOptPK6float3P6float4ii_param_1];
	ld.param.u32 	%r3, [_Z19image2grayKernelOptPK6float3P6float4ii_param_2];
	ld.param.u32 	%r4, [_Z19image2grayKernelOptPK6float3P6float4ii_param_3];
	mov.u32 	%r5, %ctaid.x;
	mov.u32 	%r6, %ntid.x;
	mov.u32 	%r7, %tid.x;
	mad.lo.s32 	%r1, %r5, %r6, %r7;
	shl.b32 	%r2, %r1, 2;
	or.b32  	%r8, %r2, 3;
	mul.lo.s32 	%r9, %r4, %r3;
	setp.ge.s32 	%p1, %r8, %r9;
	@%p1 bra 	$L__BB3_2;
	cvta.to.global.u64 	%rd3, %rd1;
	cvta.to.global.u64 	%rd4, %rd2;
	mul.wide.s32 	%rd5, %r2, 12;
	add.s64 	%rd6, %rd3, %rd5;
	ld.global.nc.f32 	%f1, [%rd6];
	ld.global.nc.f32 	%f2, [%rd6+4];
	mul.f32 	%f3, %f2, 0f3F1645A2;
	fma.rn.f32 	%f4, %f1, 0f3E1374BC, %f3;
	ld.global.nc.f32 	%f5, [%rd6+8];
	fma.rn.f32 	%f6, %f5, 0f3E991687, %f4;
	ld.global.nc.f32 	%f7, [%rd6+12];
	ld.global.nc.f32 	%f8, [%rd6+16];
	mul.f32 	%f9, %f8, 0f3F1645A2;
	fma.rn.f32 	%f10, %f7, 0f3E1374BC, %f9;
	ld.global.nc.f32 	%f11, [%rd6+20];
	fma.rn.f32 	%f12, %f11, 0f3E991687, %f10;
	ld.global.nc.f32 	%f13, [%rd6+24];
	ld.global.nc.f32 	%f14, [%rd6+28];
	mul.f32 	%f15, %f14, 0f3F1645A2;
	fma.rn.f32 	%f16, %f13, 0f3E1374BC, %f15;
	ld.global.nc.f32 	%f17, [%rd6+32];
	fma.rn.f32 	%f18, %f17, 0f3E991687, %f16;
	ld.global.nc.f32 	%f19, [%rd6+36];
	ld.global.nc.f32 	%f20, [%rd6+40];
	mul.f32 	%f21, %f20, 0f3F1645A2;
	fma.rn.f32 	%f22, %f19, 0f3E1374BC, %f21;
	ld.global.nc.f32 	%f23, [%rd6+44];
	fma.rn.f32 	%f24, %f23, 0f3E991687, %f22;
	mul.wide.s32 	%rd7, %r1, 16;
	add.s64 	%rd8, %rd4, %rd7;
	st.global.v4.f32 	[%rd8], {%f6, %f12, %f18, %f24};
$L__BB3_2:
	ret;

}


// ===== COMPILED SASS (sm_100) =====

	.target	sm_100

	.elftype	@"ET_EXEC"


//--------------------- .note.nv.tkinfo           --------------------------
	.section	.note.nv.tkinfo,"",@"SHT_NOTE"
	.sectionflags	@"SHF_NOTE_NV_TKINFO"
	.tkinfo
        /*0018*/ 	.word	0x00000002
        /*0030*/ 	.string	""
        /*0030*/ 	.string	"ptxas"
        /*0030*/ 	.string	"Cuda compilation tools, release 13.0, V13.0.88"
        /*0030*/ 	.string	"Build cuda_13.0.r13.0/compiler.36424714_0"
        /*0030*/ 	.string	"-arch sm_100 -m 64 "



//--------------------- .note.nv.cuinfo           --------------------------
	.section	.note.nv.cuinfo,"",@"SHT_NOTE"
	.sectionflags	@"SHF_NOTE_NV_CUINFO"
        /*0018*/ 	.short	0x0002
        /*001a*/ 	.short	0x0064
        /*001c*/ 	.short	0x0082
	.zero		2


//--------------------- .nv.info                  --------------------------
	.section	.nv.info,"",@"SHT_CUDA_INFO"
	.align	4


	//----- nvinfo : EIATTR_REGCOUNT
	.align		4
        /*0000*/ 	.byte	0x04, 0x2f
        /*0002*/ 	.short	(.L_1 - .L_0)
	.align		4
.L_0:
        /*0004*/ 	.word	index@(_Z12vecAddKernelPfS_S_i)
        /*0008*/ 	.word	0x0000000c


	//----- nvinfo : EIATTR_FRAME_SIZE
	.align		4
.L_1:
        /*000c*/ 	.byte	0x04, 0x11
        /*000e*/ 	.short	(.L_3 - .L_2)
	.align		4
.L_2:
        /*0010*/ 	.word	index@(_Z12vecAddKernelPfS_S_i)
        /*0014*/ 	.word	0x00000000


	//----- nvinfo : EIATTR_REGCOUNT
	.align		4
.L_3:
        /*0018*/ 	.byte	0x04, 0x2f
        /*001a*/ 	.short	(.L_5 - .L_4)
	.align		4
.L_4:
        /*001c*/ 	.word	index@(_Z16image2grayKernelPKfPfii)
        /*0020*/ 	.word	0x0000000e


	//----- nvinfo : EIATTR_FRAME_SIZE
	.align		4
.L_5:
        /*0024*/ 	.byte	0x04, 0x11
        /*0026*/ 	.short	(.L_7 - .L_6)
	.align		4
.L_6:
        /*0028*/ 	.word	index@(_Z16image2grayKernelPKfPfii)
        /*002c*/ 	.word	0x00000000


	//----- nvinfo : EIATTR_REGCOUNT
	.align		4
.L_7:
        /*0030*/ 	.byte	0x04, 0x2f
        /*0032*/ 	.short	(.L_9 - .L_8)
	.align		4
.L_8:
        /*0034*/ 	.word	index@(_Z7vecAdd4PK6float4S1_PS_i)
        /*0038*/ 	.word	0x00000016


	//----- nvinfo : EIATTR_FRAME_SIZE
	.align		4
.L_9:
        /*003c*/ 	.byte	0x04, 0x11
        /*003e*/ 	.short	(.L_11 - .L_10)
	.align		4
.L_10:
        /*0040*/ 	.word	index@(_Z7vecAdd4PK6float4S1_PS_i)
        /*0044*/ 	.word	0x00000000


	//----- nvinfo : EIATTR_REGCOUNT
	.align		4
.L_11:
        /*0048*/ 	.byte	0x04, 0x2f
        /*004a*/ 	.short	(.L_13 - .L_12)
	.align		4
.L_12:
        /*004c*/ 	.word	index@(_Z19image2grayKernelOptPK6float3P6float4ii)
        /*0050*/ 	.word	0x0000001a


	//----- nvinfo : EIATTR_FRAME_SIZE
	.align		4
.L_13:
        /*0054*/ 	.byte	0x04, 0x11
        /*0056*/ 	.short	(.L_15 - .L_14)
	.align		4
.L_14:
        /*0058*/ 	.word	index@(_Z19image2grayKernelOptPK6float3P6float4ii)
        /*005c*/ 	.word	0x00000000


	//----- nvinfo : EIATTR_MIN_STACK_SIZE
	.align		4
.L_15:
        /*0060*/ 	.byte	0x04, 0x12
        /*0062*/ 	.short	(.L_17 - .L_16)
	.align		4
.L_16:
        /*0064*/ 	.word	index@(_Z19image2grayKernelOptPK6float3P6float4ii)
        /*0068*/ 	.word	0x00000000


	//----- nvinfo : EIATTR_MIN_STACK_SIZE
	.align		4
.L_17:
        /*006c*/ 	.byte	0x04, 0x12
        /*006e*/ 	.short	(.L_19 - .L_18)
	.align		4
.L_18:
        /*0070*/ 	.word	index@(_Z7vecAdd4PK6float4S1_PS_i)
        /*0074*/ 	.word	0x00000000


	//----- nvinfo : EIATTR_MIN_STACK_SIZE
	.align		4
.L_19:
        /*0078*/ 	.byte	0x04, 0x12
        /*007a*/ 	.short	(.L_21 - .L_20)
	.align		4
.L_20:
        /*007c*/ 	.word	index@(_Z16image2grayKernelPKfPfii)
        /*0080*/ 	.word	0x00000000


	//----- nvinfo : EIATTR_MIN_STACK_SIZE
	.align		4
.L_21:
        /*0084*/ 	.byte	0x04, 0x12
        /*0086*/ 	.short	(.L_23 - .L_22)
	.align		4
.L_22:
        /*0088*/ 	.word	index@(_Z12vecAddKernelPfS_S_i)
        /*008c*/ 	.word	0x00000000
.L_23:


//--------------------- .nv.compat                --------------------------
	.section	.nv.compat,"",@"SHT_CUDA_COMPAT_INFO"
	.align	4
        /*0000*/ 	.byte	0x02, 0x09, 0x00, 0x00, 0x02, 0x02, 0x01, 0x00, 0x02, 0x05, 0x05, 0x00, 0x03, 0x07, 0x01, 0x01
        /*0010*/ 	.byte	0x02, 0x03, 0x00, 0x00, 0x02, 0x06, 0x01, 0x00, 0x04, 0x0b, 0x08, 0x00, 0x09, 0x00, 0x00, 0x00
        /*0020*/ 	.byte	0x00, 0x00, 0x00, 0x00


//--------------------- .nv.info._Z19image2grayKernelOptPK6float3P6float4ii --------------------------
	.section	.nv.info._Z19image2grayKernelOptPK6float3P6float4ii,"",@"SHT_CUDA_INFO"
	.sectionflags	@""
	.align	4


	//----- nvinfo : EIATTR_CUDA_API_VERSION
	.align		4
        /*0000*/ 	.byte	0x04, 0x37
        /*0002*/ 	.short	(.L_25 - .L_24)
.L_24:
        /*0004*/ 	.word	0x00000082


	//----- nvinfo : EIATTR_KPARAM_INFO
	.align		4
.L_25:
        /*0008*/ 	.byte	0x04, 0x17
        /*000a*/ 	.short	(.L_27 - .L_26)
.L_26:
        /*000c*/ 	.word	0x00000000
        /*0010*/ 	.short	0x0003
        /*0012*/ 	.short	0x0014
        /*0014*/ 	.byte	0x00, 0xf0, 0x11, 0x00


	//----- nvinfo : EIATTR_KPARAM_INFO
	.align		4
.L_27:
        /*0018*/ 	.byte	0x04, 0x17
        /*001a*/ 	.short	(.L_29 - .L_28)
.L_28:
        /*001c*/ 	.word	0x00000000
        /*0020*/ 	.short	0x0002
        /*0022*/ 	.short	0x0010
        /*0024*/ 	.byte	0x00, 0xf0, 0x11, 0x00


	//----- nvinfo : EIATTR_KPARAM_INFO
	.align		4
.L_29:
        /*0028*/ 	.byte	0x04, 0x17
        /*002a*/ 	.short	(.L_31 - .L_30)
.L_30:
        /*002c*/ 	.word	0x00000000
        /*0030*/ 	.short	0x0001
        /*0032*/ 	.short	0x0008
        /*0034*/ 	.byte	0x00, 0xf5, 0x21, 0x00


	//----- nvinfo : EIATTR_KPARAM_INFO
	.align		4
.L_31:
        /*0038*/ 	.byte	0x04, 0x17
        /*003a*/ 	.short	(.L_33 - .L_32)
.L_32:
        /*003c*/ 	.word	0x00000000
        /*0040*/ 	.short	0x0000
        /*0042*/ 	.short	0x0000
        /*0044*/ 	.byte	0x00, 0xf5, 0x21, 0x00


	//----- nvinfo : EIATTR_SPARSE_MMA_MASK
	.align		4
.L_33:
        /*0048*/ 	.byte	0x03, 0x50
        /*004a*/ 	.short	0x0000


	//----- nvinfo : EIATTR_MAXREG_COUNT
	.align		4
        /*004c*/ 	.byte	0x03, 0x1b
        /*004e*/ 	.short	0x00ff


	//----- nvinfo : EIATTR_MERCURY_ISA_VERSION
	.align		4
        /*0050*/ 	.byte	0x03, 0x5f
        /*0052*/ 	.short	0x0101


	//----- nvinfo : EIATTR_VRC_CTA_INIT_COUNT
	.align		4
        /*0054*/ 	.byte	0x02, 0x4a
	.zero		1
	.zero		1


	//----- nvinfo : EIATTR_EXIT_INSTR_OFFSETS
	.align		4
        /*0058*/ 	.byte	0x04, 0x1c
        /*005a*/ 	.short	(.L_35 - .L_34)


	//   ....[0]....
.L_34:
        /*005c*/ 	.word	0x000000a0


	//   ....[1]....
        /*0060*/ 	.word	0x00000290


	//----- nvinfo : EIATTR_MAX_THREADS
	.align		4
.L_35:
        /*0064*/ 	.byte	0x04, 0x05
        /*0066*/ 	.short	(.L_37 - .L_36)
.L_36:
        /*0068*/ 	.word	0x00000100
        /*006c*/ 	.word	0x00000001
        /*0070*/ 	.word	0x00000001


	//----- nvinfo : EIATTR_CBANK_PARAM_SIZE
	.align		4
.L_37:
        /*0074*/ 	.byte	0x03, 0x19
        /*0076*/ 	.short	0x0018


	//----- nvinfo : EIATTR_PARAM_CBANK
	.align		4
        /*0078*/ 	.byte	0x04, 0x0a
        /*007a*/ 	.short	(.L_39 - .L_38)
	.align		4
.L_38:
        /*007c*/ 	.word	index@(.nv.constant0._Z19image2grayKernelOptPK6float3P6float4ii)
        /*0080*/ 	.short	0x0380
        /*0082*/ 	.short	0x0018


	//----- nvinfo : EIATTR_SW_WAR
	.align		4
.L_39:
        /*0084*/ 	.byte	0x04, 0x36
        /*0086*/ 	.short	(.L_41 - .L_40)
.L_40:
        /*0088*/ 	.word	0x00000008
.L_41:


//--------------------- .nv.info._Z7vecAdd4PK6float4S1_PS_i --------------------------
	.section	.nv.info._Z7vecAdd4PK6float4S1_PS_i,"",@"SHT_CUDA_INFO"
	.sectionflags	@""
	.align	4


	//----- nvinfo : EIATTR_CUDA_API_VERSION
	.align		4
        /*0000*/ 	.byte	0x04, 0x37
        /*0002*/ 	.short	(.L_43 - .L_42)
.L_42:
        /*0004*/ 	.word	0x00000082


	//----- nvinfo : EIATTR_KPARAM_INFO
	.align		4
.L_43:
        /*0008*/ 	.byte	0x04, 0x17
        /*000a*/ 	.short	(.L_45 - .L_44)
.L_44:
        /*000c*/ 	.word	0x00000000
        /*0010*/ 	.short	0x0003
        /*0012*/ 	.short	0x0018
        /*0014*/ 	.byte	0x00, 0xf0, 0x11, 0x00


	//----- nvinfo : EIATTR_KPARAM_INFO
	.align		4
.L_45:
        /*0018*/ 	.byte	0x04, 0x17
        /*001a*/ 	.short	(.L_47 - .L_46)
.L_46:
        /*001c*/ 	.word	0x00000000
        /*0020*/ 	.short	0x0002
        /*0022*/ 	.short	0x0010
        /*0024*/ 	.byte	0x00, 0xf5, 0x21, 0x00


	//----- nvinfo : EIATTR_KPARAM_INFO
	.align		4
.L_47:
        /*0028*/ 	.byte	0x04, 0x17
        /*002a*/ 	.short	(.L_49 - .L_48)
.L_48:
        /*002c*/ 	.word	0x00000000
        /*0030*/ 	.short	0x0001
        /*0032*/ 	.short	0x0008
        /*0034*/ 	.byte	0x00, 0xf5, 0x21, 0x00


	//----- nvinfo : EIATTR_KPARAM_INFO
	.align		4
.L_49:
        /*0038*/ 	.byte	0x04, 0x17
        /*003a*/ 	.short	(.L_51 - .L_50)
.L_50:
        /*003c*/ 	.word	0x00000000
        /*0040*/ 	.short	0x0000
        /*0042*/ 	.short	0x0000
        /*0044*/ 	.byte	0x00, 0xf5, 0x21, 0x00


	//----- nvinfo : EIATTR_SPARSE_MMA_MASK
	.align		4
.L_51:
        /*0048*/ 	.byte	0x03, 0x50
        /*004a*/ 	.short	0x0000


	//----- nvinfo : EIATTR_MAXREG_COUNT
	.align		4
        /*004c*/ 	.byte	0x03, 0x1b
        /*004e*/ 	.short	0x00ff


	//----- nvinfo : EIATTR_MERCURY_ISA_VERSION
	.align		4
        /*0050*/ 	.byte	0x03, 0x5f
        /*0052*/ 	.short	0x0101


	//----- nvinfo : EIATTR_VRC_CTA_INIT_COUNT
	.align		4
        /*0054*/ 	.byte	0x02, 0x4a
	.zero		1
	.zero		1


	//----- nvinfo : EIATTR_EXIT_INSTR_OFFSETS
	.align		4
        /*0058*/ 	.byte	0x04, 0x1c
        /*005a*/ 	.short	(.L_53 - .L_52)


	//   ....[0]....
.L_52:
        /*005c*/ 	.word	0x00000070


	//   ....[1]....
        /*0060*/ 	.word	0x00000160


	//----- nvinfo : EIATTR_MAX_THREADS
	.align		4
.L_53:
        /*0064*/ 	.byte	0x04, 0x05
        /*0066*/ 	.short	(.L_55 - .L_54)
.L_54:
        /*0068*/ 	.word	0x00000100
        /*006c*/ 	.word	0x00000001
        /*0070*/ 	.word	0x00000001


	//----- nvinfo : EIATTR_CBANK_PARAM_SIZE
	.align		4
.L_55:
        /*0074*/ 	.byte	0x03, 0x19
        /*0076*/ 	.short	0x001c


	//----- nvinfo : EIATTR_PARAM_CBANK
	.align		4
        /*0078*/ 	.byte	0x04, 0x0a
        /*007a*/ 	.short	(.L_57 - .L_56)
	.align		4
.L_56:
        /*007c*/ 	.word	index@(.nv.constant0._Z7vecAdd4PK6float4S1_PS_i)
        /*0080*/ 	.short	0x0380
        /*0082*/ 	.short	0x001c


	//----- nvinfo : EIATTR_SW_WAR
	.align		4
.L_57:
        /*0084*/ 	.byte	0x04, 0x36
        /*0086*/ 	.short	(.L_59 - .L_58)
.L_58:
        /*0088*/ 	.word	0x00000008
.L_59:


//--------------------- .nv.info._Z16image2grayKernelPKfPfii --------------------------
	.section	.nv.info._Z16image2grayKernelPKfPfii,"",@"SHT_CUDA_INFO"
	.sectionflags	@""
	.align	4


	//----- nvinfo : EIATTR_CUDA_API_VERSION
	.align		4
        /*0000*/ 	.byte	0x04, 0x37
        /*0002*/ 	.short	(.L_61 - .L_60)
.L_60:
        /*0004*/ 	.word	0x00000082


	//----- nvinfo : EIATTR_KPARAM_INFO
	.align		4
.L_61:
        /*0008*/ 	.byte	0x04, 0x17
        /*000a*/ 	.short	(.L_63 - .L_62)
.L_62:
        /*000c*/ 	.word	0x00000000
        /*0010*/ 	.short	0x0003
        /*0012*/ 	.short	0x0014
        /*0014*/ 	.byte	0x00, 0xf0, 0x11, 0x00


	//----- nvinfo : EIATTR_KPARAM_INFO
	.align		4
.L_63:
        /*0018*/ 	.byte	0x04, 0x17
        /*001a*/ 	.short	(.L_65 - .L_64)
.L_64:
        /*001c*/ 	.word	0x00000000
        /*0020*/ 	.short	0x0002
        /*0022*/ 	.short	0x0010
        /*0024*/ 	.byte	0x00, 0xf0, 0x11, 0x00


	//----- nvinfo : EIATTR_KPARAM_INFO
	.align		4
.L_65:
        /*0028*/ 	.byte	0x04, 0x17
        /*002a*/ 	.short	(.L_67 - .L_66)
.L_66:
        /*002c*/ 	.word	0x00000000
        /*0030*/ 	.short	0x0001
        /*0032*/ 	.short	0x0008
        /*0034*/ 	.byte	0x00, 0xf5, 0x21, 0x00


	//----- nvinfo : EIATTR_KPARAM_INFO
	.align		4
.L_67:
        /*0038*/ 	.byte	0x04, 0x17
        /*003a*/ 	.short	(.L_69 - .L_68)
.L_68:
        /*003c*/ 	.word	0x00000000
        /*0040*/ 	.short	0x0000
        /*0042*/ 	.short	0x0000
        /*0044*/ 	.byte	0x00, 0xf5, 0x21, 0x00


	//----- nvinfo : EIATTR_SPARSE_MMA_MASK
	.align		4
.L_69:
        /*0048*/ 	.byte	0x03, 0x50
        /*004a*/ 	.short	0x0000


	//----- nvinfo : EIATTR_MAXREG_COUNT
	.align		4
        /*004c*/ 	.byte	0x03, 0x1b
        /*004e*/ 	.short	0x00ff


	//----- nvinfo : EIATTR_MERCURY_ISA_VERSION
	.align		4
        /*0050*/ 	.byte	0x03, 0x5f
        /*0052*/ 	.short	0x0101


	//----- nvinfo : EIATTR_VRC_CTA_INIT_COUNT
	.align		4
        /*0054*/ 	.byte	0x02, 0x4a
	.zero		1
	.zero		1


	//----- nvinfo : EIATTR_EXIT_INSTR_OFFSETS
	.align		4
        /*0058*/ 	.byte	0x04, 0x1c
        /*005a*/ 	.short	(.L_71 - .L_70)


	//   ....[0]....
.L_70:
        /*005c*/ 	.word	0x000000c0


	//   ....[1]....
        /*0060*/ 	.word	0x00000240


	//----- nvinfo : EIATTR_CBANK_PARAM_SIZE
	.align		4
.L_71:
        /*0064*/ 	.byte	0x03, 0x19
        /*0066*/ 	.short	0x0018


	//----- nvinfo : EIATTR_PARAM_CBANK
	.align		4
        /*0068*/ 	.byte	0x04, 0x0a
        /*006a*/ 	.short	(.L_73 - .L_72)
	.align		4
.L_72:
        /*006c*/ 	.word	index@(.nv.constant0._Z16image2grayKernelPKfPfii)
        /*0070*/ 	.short	0x0380
        /*0072*/ 	.short	0x0018


	//----- nvinfo : EIATTR_SW_WAR
	.align		4
.L_73:
        /*0074*/ 	.byte	0x04, 0x36
        /*0076*/ 	.short	(.L_75 - .L_74)
.L_74:
        /*0078*/ 	.word	0x00000008
.L_75:


//--------------------- .nv.info._Z12vecAddKernelPfS_S_i --------------------------
	.section	.nv.info._Z12vecAddKernelPfS_S_i,"",@"SHT_CUDA_INFO"
	.sectionflags	@""
	.align	4


	//----- nvinfo : EIATTR_CUDA_API_VERSION
	.align		4
        /*0000*/ 	.byte	0x04, 0x37
        /*0002*/ 	.short	(.L_77 - .L_76)
.L_76:
        /*0004*/ 	.word	0x00000082


	//----- nvinfo : EIATTR_KPARAM_INFO
	.align		4
.L_77:
        /*0008*/ 	.byte	0x04, 0x17
        /*000a*/ 	.short	(.L_79 - .L_78)
.L_78:
        /*000c*/ 	.word	0x00000000
        /*0010*/ 	.short	0x0003
        /*0012*/ 	.short	0x0018
        /*0014*/ 	.byte	0x00, 0xf0, 0x11, 0x00


	//----- nvinfo : EIATTR_KPARAM_INFO
	.align		4
.L_79:
        /*0018*/ 	.byte	0x04, 0x17
        /*001a*/ 	.short	(.L_81 - .L_80)
.L_80:
        /*001c*/ 	.word	0x00000000
        /*0020*/ 	.short	0x0002
        /*0022*/ 	.short	0x0010
        /*0024*/ 	.byte	0x00, 0xf5, 0x21, 0x00


	//----- nvinfo : EIATTR_KPARAM_INFO
	.align		4
.L_81:
        /*0028*/ 	.byte	0x04, 0x17
        /*002a*/ 	.short	(.L_83 - .L_82)
.L_82:
        /*002c*/ 	.word	0x00000000
        /*0030*/ 	.short	0x0001
        /*0032*/ 	.short	0x0008
        /*0034*/ 	.byte	0x00, 0xf5, 0x21, 0x00


	//----- nvinfo : EIATTR_KPARAM_INFO
	.align		4
.L_83:
        /*0038*/ 	.byte	0x04, 0x17
        /*003a*/ 	.short	(.L_85 - .L_84)
.L_84:
        /*003c*/ 	.word	0x00000000
        /*0040*/ 	.short	0x0000
        /*0042*/ 	.short	0x0000
        /*0044*/ 	.byte	0x00, 0xf5, 0x21, 0x00


	//----- nvinfo : EIATTR_SPARSE_MMA_MASK
	.align		4
.L_85:
        /*0048*/ 	.byte	0x03, 0x50
        /*004a*/ 	.short	0x0000


	//----- nvinfo : EIATTR_MAXREG_COUNT
	.align		4
        /*004c*/ 	.byte	0x03, 0x1b
        /*004e*/ 	.short	0x00ff


	//----- nvinfo : EIATTR_MERCURY_ISA_VERSION
	.align		4
        /*0050*/ 	.byte	0x03, 0x5f
        /*0052*/ 	.short	0x0101


	//----- nvinfo : EIATTR_VRC_CTA_INIT_COUNT
	.align		4
        /*0054*/ 	.byte	0x02, 0x4a
	.zero		1
	.zero		1


	//----- nvinfo : EIATTR_EXIT_INSTR_OFFSETS
	.align		4
        /*0058*/ 	.byte	0x04, 0x1c
        /*005a*/ 	.short	(.L_87 - .L_86)


	//   ....[0]....
.L_86:
        /*005c*/ 	.word	0x00000070


	//   ....[1]....
        /*0060*/ 	.word	0x00000130


	//----- nvinfo : EIATTR_CBANK_PARAM_SIZE
	.align		4
.L_87:
        /*0064*/ 	.byte	0x03, 0x19
        /*0066*/ 	.short	0x001c


	//----- nvinfo : EIATTR_PARAM_CBANK
	.align		4
        /*0068*/ 	.byte	0x04, 0x0a
        /*006a*/ 	.short	(.L_89 - .L_88)
	.align		4
.L_88:
        /*006c*/ 	.word	index@(.nv.constant0._Z12vecAddKernelPfS_S_i)
        /*0070*/ 	.short	0x0380
        /*0072*/ 	.short	0x001c


	//----- nvinfo : EIATTR_SW_WAR
	.align		4
.L_89:
        /*0074*/ 	.byte	0x04, 0x36
        /*0076*/ 	.short	(.L_91 - .L_90)
.L_90:
        /*0078*/ 	.word	0x00000008
.L_91:


//--------------------- .nv.callgraph             --------------------------
	.section	.nv.callgraph,"",@"SHT_CUDA_CALLGRAPH"
	.align	4
	.sectionentsize	8
	.align		4
        /*0000*/ 	.word	0x00000000
	.align		4
        /*0004*/ 	.word	0xffffffff
	.align		4
        /*0008*/ 	.word	0x00000000
	.align		4
        /*000c*/ 	.word	0xfffffffe
	.align		4
        /*0010*/ 	.word	0x00000000
	.align		4
        /*0014*/ 	.word	0xfffffffd
	.align		4
        /*0018*/ 	.word	0x00000000
	.align		4
        /*001c*/ 	.word	0xfffffffc


//--------------------- .text._Z19image2grayKernelOptPK6float3P6float4ii --------------------------
	.section	.text._Z19image2grayKernelOptPK6float3P6float4ii,"ax",@progbits
	.align	128
        .global         _Z19image2grayKernelOptPK6float3P6float4ii
        .type           _Z19image2grayKernelOptPK6float3P6float4ii,@function
        .size           _Z19image2grayKernelOptPK6float3P6float4ii,(.L_x_4 - _Z19image2grayKernelOptPK6float3P6float4ii)
        .other          _Z19image2grayKernelOptPK6float3P6float4ii,@"STO_CUDA_ENTRY STV_DEFAULT"
_Z19image2grayKernelOptPK6float3P6float4ii:
.text._Z19image2grayKernelOptPK6float3P6float4ii:
[----:B------:R-:W-:Y:S01]  /*0000*/  LDC R1, c[0x0][0x37c] ;  /* 0x0000df00ff017b82 */ /* 0x000fe20000000800 */
[----:B------:R-:W0:Y:S07]  /*0010*/  S2R R0, SR_TID.X ;  /* 0x0000000000007919 */ /* 0x000e2e0000002100 */
[----:B------:R-:W0:Y:S01]  /*0020*/  S2UR UR6, SR_CTAID.X ;  /* 0x00000000000679c3 */ /* 0x000e220000002500 */
[----:B------:R-:W1:Y:S07]  /*0030*/  LDCU.64 UR4, c[0x0][0x390] ;  /* 0x00007200ff0477ac */ /* 0x000e6e0008000a00 */
[----:B------:R-:W0:Y:S01]  /*0040*/  LDC R7, c[0x0][0x360] ;  /* 0x0000d800ff077b82 */ /* 0x000e220000000800 */
[----:B-1----:R-:W-:Y:S01]  /*0050*/  UIMAD UR4, UR5, UR4, URZ ;  /* 0x00000004050472a4 */ /* 0x002fe2000f8e02ff */
[----:B0-----:R-:W-:-:S05]  /*0060*/  IMAD R7, R7, UR6, R0 ;  /* 0x0000000607077c24 */ /* 0x001fca000f8e0200 */
[----:B------:R-:W-:-:S04]  /*0070*/  SHF.L.U32 R3, R7, 0x2, RZ ;  /* 0x0000000207037819 */ /* 0x000fc800000006ff */
[----:B------:R-:W-:-:S04]  /*0080*/  IADD3 R0, PT, PT, R3, 0x3, RZ ;  /* 0x0000000303007810 */ /* 0x000fc80007ffe0ff */
[----:B------:R-:W-:-:S13]  /*0090*/  ISETP.GE.AND P0, PT, R0, UR4, PT ;  /* 0x0000000400007c0c */ /* 0x000fda000bf06270 */
[----:B------:R-:W-:Y:S05]  /*00a0*/  @P0 EXIT ;  /* 0x000000000000094d */ /* 0x000fea0003800000 */
[----:B------:R-:W0:Y:S01]  /*00b0*/  LDC.64 R4, c[0x0][0x380] ;  /* 0x0000e000ff047b82 */ /* 0x000e220000000a00 */
[----:B------:R-:W1:Y:S01]  /*00c0*/  LDCU.64 UR4, c[0x0][0x358] ;  /* 0x00006b00ff0477ac */ /* 0x000e620008000a00 */
[----:B0-----:R-:W-:-:S06]  /*00d0*/  IMAD.WIDE R4, R3, 0xc, R4 ;  /* 0x0000000c03047825 */ /* 0x001fcc00078e0204 */
[----:B------:R-:W0:Y:S01]  /*00e0*/  LDC.64 R2, c[0x0][0x388] ;  /* 0x0000e200ff027b82 */ /* 0x000e220000000a00 */
[----:B-1----:R-:W2:Y:S04]  /*00f0*/  LDG.E.CONSTANT R6, desc[UR4][R4.64+0x4] ;  /* 0x0000040404067981 */ /* 0x002ea8000c1e9900 */
[----:B------:R-:W3:Y:S04]  /*0100*/  LDG.E.CONSTANT R10, desc[UR4][R4.64+0x10] ;  /* 0x00001004040a7981 */ /* 0x000ee8000c1e9900 */
[----:B------:R-:W4:Y:S04]  /*0110*/  LDG.E.CONSTANT R14, desc[UR4][R4.64+0x1c] ;  /* 0x00001c04040e7981 */ /* 0x000f28000c1e9900 */
[----:B------:R-:W5:Y:S04]  /*0120*/  LDG.E.CONSTANT R18, desc[UR4][R4.64+0x28] ;  /* 0x0000280404127981 */ /* 0x000f68000c1e9900 */
[----:B------:R-:W5:Y:S04]  /*0130*/  LDG.E.CONSTANT R0, desc[UR4][R4.64] ;  /* 0x0000000404007981 */ /* 0x000f68000c1e9900 */
[----:B------:R-:W5:Y:S04]  /*0140*/  LDG.E.CONSTANT R8, desc[UR4][R4.64+0xc] ;  /* 0x00000c0404087981 */ /* 0x000f68000c1e9900 */
[----:B------:R-:W5:Y:S04]  /*0150*/  LDG.E.CONSTANT R12, desc[UR4][R4.64+0x18] ;  /* 0x00001804040c7981 */ /* 0x000f68000c1e9900 */
[----:B------:R-:W5:Y:S04]  /*0160*/  LDG.E.CONSTANT R16, desc[UR4][R4.64+0x24] ;  /* 0x0000240404107981 */ /* 0x000f68000c1e9900 */
[----:B------:R-:W5:Y:S04]  /*0170*/  LDG.E.CONSTANT R11, desc[UR4][R4.64+0x8] ;  /* 0x00000804040b7981 */ /* 0x000f68000c1e9900 */
[----:B------:R-:W5:Y:S04]  /*0180*/  LDG.E.CONSTANT R15, desc[UR4][R4.64+0x14] ;  /* 0x00001404040f7981 */ /* 0x000f68000c1e9900 */
[----:B------:R-:W5:Y:S04]  /*0190*/  LDG.E.CONSTANT R19, desc[UR4][R4.64+0x20] ;  /* 0x0000200404137981 */ /* 0x000f68000c1e9900 */
[----:B------:R1:W5:Y:S01]  /*01a0*/  LDG.E.CONSTANT R23, desc[UR4][R4.64+0x2c] ;  /* 0x00002c0404177981 */ /* 0x000362000c1e9900 */
[----:B0-----:R-:W-:-:S04]  /*01b0*/  IMAD.WIDE R2, R7, 0x10, R2 ;  /* 0x0000001007027825 */ /* 0x001fc800078e0202 */
[----:B--2---:R-:W-:Y:S01]  /*01c0*/  FMUL R9, R6, 0.58700001239776611328 ;  /* 0x3f1645a206097820 */ /* 0x004fe20000400000 */
[----:B---3--:R-:W-:Y:S01]  /*01d0*/  FMUL R13, R10, 0.58700001239776611328 ;  /* 0x3f1645a20a0d7820 */ /* 0x008fe20000400000 */
[----:B----4-:R-:W-:Y:S01]  /*01e0*/  FMUL R17, R14, 0.58700001239776611328 ;  /* 0x3f1645a20e117820 */ /* 0x010fe20000400000 */
[----:B-----5:R-:W-:Y:S01]  /*01f0*/  FMUL R21, R18, 0.58700001239776611328 ;  /* 0x3f1645a212157820 */ /* 0x020fe20000400000 */
[----:B------:R-:W-:Y:S01]  /*0200*/  FFMA R0, R0, 0.14399999380111694336, R9 ;  /* 0x3e1374bc00007823 */ /* 0x000fe20000000009 */
[----:B------:R-:W-:Y:S01]  /*0210*/  FFMA R8, R8, 0.14399999380111694336, R13 ;  /* 0x3e1374bc08087823 */ /* 0x000fe2000000000d */
[----:B------:R-:W-:Y:S01]  /*0220*/  FFMA R6, R12, 0.14399999380111694336, R17 ;  /* 0x3e1374bc0c067823 */ /* 0x000fe20000000011 */
[----:B------:R-:W-:Y:S01]  /*0230*/  FFMA R16, R16, 0.14399999380111694336, R21 ;  /* 0x3e1374bc10107823 */ /* 0x000fe20000000015 */
[----:B-1----:R-:W-:Y:S01]  /*0240*/  FFMA R4, R11, 0.29899999499320983887, R0 ;  /* 0x3e9916870b047823 */ /* 0x002fe20000000000 */
[----:B------:R-:W-:Y:S01]  /*0250*/  FFMA R5, R15, 0.29899999499320983887, R8 ;  /* 0x3e9916870f057823 */ /* 0x000fe20000000008 */
[----:B------:R-:W-:Y:S01]  /*0260*/  FFMA R6, R19, 0.29899999499320983887, R6 ;  /* 0x3e99168713067823 */ /* 0x000fe20000000006 */
[----:B------:R-:W-:-:S05]  /*0270*/  FFMA R7, R23, 0.29899999499320983887, R16 ;  /* 0x3e99168717077823 */ /* 0x000fca0000000010 */
[----:B------:R-:W-:Y:S01]  /*0280*/  STG.E.128 desc[UR4][R2.64], R4 ;  /* 0x0000000402007986 */ /* 0x000fe2000c101d04 */
[----:B------:R-:W-:Y:S05]  /*0290*/  EXIT ;  /* 0x000000000000794d */ /* 0x000fea0003800000 */
.L_x_0:
[----:B------:R-:W-:-:S00]  /*02a0*/  BRA `(.L_x_0) ;  /* 0xfffffffc00fc7947 */ /* 0x000fc0000383ffff */
[----:B------:R-:W-:-:S00]  /*02b0*/  NOP ;  /* 0x0000000000007918 */ /* 0x000fc00000000000 */
        /* <DEDUP_REMOVED lines=12> */
.L_x_4:


//--------------------- .text._Z7vecAdd4PK6float4S1_PS_i --------------------------
	.section	.text._Z7vecAdd4PK6float4S1_PS_i,"ax",@progbits
	.align	128
        .global         _Z7vecAdd4PK6float4S1_PS_i
        .type           _Z7vecAdd4PK6float4S1_PS_i,@function
        .size           _Z7vecAdd4PK6float4S1_PS_i,(.L_x_5 - _Z7vecAdd4PK6float4S1_PS_i)
        .other          _Z7vecAdd4PK6float4S1_PS_i,@"STO_CUDA_ENTRY STV_DEFAULT"
_Z7vecAdd4PK6float4S1_PS_i:
.text._Z7vecAdd4PK6float4S1_PS_i:
[----:B------:R-:W-:Y:S01]  /*0000*/  LDC R1, c[0x0][0x37c] ;  /* 0x0000df00ff017b82 */ /* 0x000fe20000000800 */
[----:B------:R-:W0:Y:S07]  /*0010*/  S2R R0, SR_TID.X ;  /* 0x0000000000007919 */ /* 0x000e2e0000002100 */
[----:B------:R-:W0:Y:S01]  /*0020*/  S2UR UR4, SR_CTAID.X ;  /* 0x00000000000479c3 */ /* 0x000e220000002500 */
[----:B------:R-:W1:Y:S07]  /*0030*/  LDCU UR5, c[0x0][0x398] ;  /* 0x00007300ff0577ac */ /* 0x000e6e0008000800 */
[----:B------:R-:W0:Y:S02]  /*0040*/  LDC R9, c[0x0][0x360] ;  /* 0x0000d800ff097b82 */ /* 0x000e240000000800 */
[----:B0-----:R-:W-:-:S05]  /*0050*/  IMAD R9, R9, UR4, R0 ;  /* 0x0000000409097c24 */ /* 0x001fca000f8e0200 */
[----:B-1----:R-:W-:-:S13]  /*0060*/  ISETP.GE.AND P0, PT, R9, UR5, PT ;  /* 0x0000000509007c0c */ /* 0x002fda000bf06270 */
[----:B------:R-:W-:Y:S05]  /*0070*/  @P0 EXIT ;  /* 0x000000000000094d */ /* 0x000fea0003800000 */
[----:B------:R-:W0:Y:S01]  /*0080*/  LDC.64 R2, c[0x0][0x380] ;  /* 0x0000e000ff027b82 */ /* 0x000e220000000a00 */
[----:B------:R-:W1:Y:S07]  /*0090*/  LDCU.64 UR4, c[0x0][0x358] ;  /* 0x00006b00ff0477ac */ /* 0x000e6e0008000a00 */
[----:B------:R-:W2:Y:S08]  /*00a0*/  LDC.64 R4, c[0x0][0x388] ;  /* 0x0000e200ff047b82 */ /* 0x000eb00000000a00 */
[----:B------:R-:W3:Y:S01]  /*00b0*/  LDC.64 R6, c[0x0][0x390] ;  /* 0x0000e400ff067b82 */ /* 0x000ee20000000a00 */
[----:B0-----:R-:W-:-:S05]  /*00c0*/  IMAD.WIDE R2, R9, 0x10, R2 ;  /* 0x0000001009027825 */ /* 0x001fca00078e0202 */
[----:B-1----:R-:W4:Y:S01]  /*00d0*/  LDG.E.128.CONSTANT R12, desc[UR4][R2.64] ;  /* 0x00000004020c7981 */ /* 0x002f22000c1e9d00 */
[----:B--2---:R-:W-:-:S05]  /*00e0*/  IMAD.WIDE R4, R9, 0x10, R4 ;  /* 0x0000001009047825 */ /* 0x004fca00078e0204 */
[----:B------:R-:W4:Y:S01]  /*00f0*/  LDG.E.128.CONSTANT R16, desc[UR4][R4.64] ;  /* 0x0000000404107981 */ /* 0x000f22000c1e9d00 */
[----:B---3--:R-:W-:-:S04]  /*0100*/  IMAD.WIDE R6, R9, 0x10, R6 ;  /* 0x0000001009067825 */ /* 0x008fc800078e0206 */
[----:B----4-:R-:W-:Y:S01]  /*0110*/  FADD R12, R12, R16 ;  /* 0x000000100c0c7221 */ /* 0x010fe20000000000 */
[----:B------:R-:W-:Y:S01]  /*0120*/  FADD R13, R13, R17 ;  /* 0x000000110d0d7221 */ /* 0x000fe20000000000 */
[----:B------:R-:W-:Y:S01]  /*0130*/  FADD R14, R14, R18 ;  /* 0x000000120e0e7221 */ /* 0x000fe20000000000 */
[----:B------:R-:W-:-:S05]  /*0140*/  FADD R15, R15, R19 ;  /* 0x000000130f0f7221 */ /* 0x000fca0000000000 */
[----:B------:R-:W-:Y:S01]  /*0150*/  STG.E.128 desc[UR4][R6.64], R12 ;  /* 0x0000000c06007986 */ /* 0x000fe2000c101d04 */
[----:B------:R-:W-:Y:S05]  /*0160*/  EXIT ;  /* 0x000000000000794d */ /* 0x000fea0003800000 */
.L_x_1:
        /* <DEDUP_REMOVED lines=9> */
.L_x_5:


//--------------------- .text._Z16image2grayKernelPKfPfii --------------------------
	.section	.text._Z16image2grayKernelPKfPfii,"ax",@progbits
	.align	128
        .global         _Z16image2grayKernelPKfPfii
        .type           _Z16image2grayKernelPKfPfii,@function
        .size           _Z16image2grayKernelPKfPfii,(.L_x_6 - _Z16image2grayKernelPKfPfii)
        .other          _Z16image2grayKernelPKfPfii,@"STO_CUDA_ENTRY STV_DEFAULT"
_Z16image2grayKernelPKfPfii:
.text._Z16image2grayKernelPKfPfii:
[----:B------:R-:W-:Y:S01]  /*0000*/  LDC R1, c[0x0][0x37c] ;  /* 0x0000df00ff017b82 */ /* 0x000fe20000000800 */
[----:B------:R-:W0:Y:S07]  /*0010*/  S2R R2, SR_TID.Y ;  /* 0x0000000000027919 */ /* 0x000e2e0000002200 */
[----:B------:R-:W1:Y:S01]  /*0020*/  LDC R0, c[0x0][0x360] ;  /* 0x0000d800ff007b82 */ /* 0x000e620000000800 */
[----:B------:R-:W2:Y:S01]  /*0030*/  LDCU.64 UR6, c[0x0][0x390] ;  /* 0x00007200ff0677ac */ /* 0x000ea20008000a00 */
[----:B------:R-:W1:Y:S06]  /*0040*/  S2R R3, SR_TID.X ;  /* 0x0000000000037919 */ /* 0x000e6c0000002100 */
[----:B------:R-:W0:Y:S08]  /*0050*/  S2UR UR5, SR_CTAID.Y ;  /* 0x00000000000579c3 */ /* 0x000e300000002600 */
[----:B------:R-:W0:Y:S08]  /*0060*/  LDC R5, c[0x0][0x364] ;  /* 0x0000d900ff057b82 */ /* 0x000e300000000800 */
[----:B------:R-:W1:Y:S01]  /*0070*/  S2UR UR4, SR_CTAID.X ;  /* 0x00000000000479c3 */ /* 0x000e620000002500 */
[----:B0-----:R-:W-:-:S05]  /*0080*/  IMAD R5, R5, UR5, R2 ;  /* 0x0000000505057c24 */ /* 0x001fca000f8e0202 */
[----:B--2---:R-:W-:Y:S01]  /*0090*/  ISETP.GE.AND P0, PT, R5, UR6, PT ;  /* 0x0000000605007c0c */ /* 0x004fe2000bf06270 */
[----:B-1----:R-:W-:-:S05]  /*00a0*/  IMAD R0, R0, UR4, R3 ;  /* 0x0000000400007c24 */ /* 0x002fca000f8e0203 */
[----:B------:R-:W-:-:S13]  /*00b0*/  ISETP.GE.OR P0, PT, R0, UR7, P0 ;  /* 0x0000000700007c0c */ /* 0x000fda0008706670 */
[----:B------:R-:W-:Y:S05]  /*00c0*/  @P0 EXIT ;  /* 0x000000000000094d */ /* 0x000fea0003800000 */
[----:B------:R-:W0:Y:S01]  /*00d0*/  LDC.64 R2, c[0x0][0x380] ;  /* 0x0000e000ff027b82 */ /* 0x000e220000000a00 */
[----:B------:R-:W1:Y:S01]  /*00e0*/  LDCU.64 UR4, c[0x0][0x358] ;  /* 0x00006b00ff0477ac */ /* 0x000e620008000a00 */
[----:B------:R-:W-:-:S05]  /*00f0*/  IMAD R7, R5, UR7, R0 ;  /* 0x0000000705077c24 */ /* 0x000fca000f8e0200 */
[----:B------:R-:W-:-:S05]  /*0100*/  LEA R5, R7, R7, 0x1 ;  /* 0x0000000707057211 */ /* 0x000fca00078e08ff */
[----:B0-----:R-:W-:Y:S02]  /*0110*/  IMAD.WIDE R2, R5, 0x4, R2 ;  /* 0x0000000405027825 */ /* 0x001fe400078e0202 */
[----:B------:R-:W0:Y:S03]  /*0120*/  LDC.64 R4, c[0x0][0x388] ;  /* 0x0000e200ff047b82 */ /* 0x000e260000000a00 */
[----:B-1----:R-:W2:Y:S04]  /*0130*/  LDG.E R8, desc[UR4][R2.64+0x4] ;  /* 0x0000040402087981 */ /* 0x002ea8000c1e1900 */
[----:B------:R-:W3:Y:S04]  /*0140*/  LDG.E R0, desc[UR4][R2.64] ;  /* 0x0000000402007981 */ /* 0x000ee8000c1e1900 */
[----:B------:R-:W4:Y:S01]  /*0150*/  LDG.E R10, desc[UR4][R2.64+0x8] ;  /* 0x00000804020a7981 */ /* 0x000f22000c1e1900 */
[----:B--2---:R-:W1:Y:S08]  /*0160*/  F2I.U32.TRUNC.NTZ R8, R8 ;  /* 0x0000000800087305 */ /* 0x004e70000020f000 */
[----:B---3--:R-:W2:Y:S08]  /*0170*/  F2I.U32.TRUNC.NTZ R0, R0 ;  /* 0x0000000000007305 */ /* 0x008eb0000020f000 */
[----:B----4-:R-:W3:Y:S01]  /*0180*/  F2I.U32.TRUNC.NTZ R10, R10 ;  /* 0x0000000a000a7305 */ /* 0x010ee2000020f000 */
[----:B-1----:R-:W-:-:S02]  /*0190*/  LOP3.LUT R9, R8, 0xff, RZ, 0xc0, !PT ;  /* 0x000000ff08097812 */ /* 0x002fc400078ec0ff */
[----:B--2---:R-:W-:-:S05]  /*01a0*/  LOP3.LUT R6, R0, 0xff, RZ, 0xc0, !PT ;  /* 0x000000ff00067812 */ /* 0x004fca00078ec0ff */
[----:B------:R-:W1:Y:S01]  /*01b0*/  I2F.U16 R9, R9 ;  /* 0x0000000900097306 */ /* 0x000e620000101000 */
[----:B---3--:R-:W-:-:S07]  /*01c0*/  LOP3.LUT R11, R10, 0xff, RZ, 0xc0, !PT ;  /* 0x000000ff0a0b7812 */ /* 0x008fce00078ec0ff */
[----:B------:R-:W2:Y:S08]  /*01d0*/  I2F.U16 R6, R6 ;  /* 0x0000000600067306 */ /* 0x000eb00000101000 */
[----:B------:R-:W3:Y:S01]  /*01e0*/  I2F.U16 R11, R11 ;  /* 0x0000000b000b7306 */ /* 0x000ee20000101000 */
[----:B-1----:R-:W-:-:S04]  /*01f0*/  FMUL R3, R9, 0.58700001239776611328 ;  /* 0x3f1645a209037820 */ /* 0x002fc80000400000 */
[----:B--2---:R-:W-:Y:S01]  /*0200*/  FFMA R0, R6, 0.14399999380111694336, R3 ;  /* 0x3e1374bc06007823 */ /* 0x004fe20000000003 */
[----:B0-----:R-:W-:-:S04]  /*0210*/  IMAD.WIDE R2, R7, 0x4, R4 ;  /* 0x0000000407027825 */ /* 0x001fc800078e0204 */
[----:B---3--:R-:W-:-:S05]  /*0220*/  FFMA R5, R11, 0.29899999499320983887, R0 ;  /* 0x3e9916870b057823 */ /* 0x008fca0000000000 */
[----:B------:R-:W-:Y:S01]  /*0230*/  STG.E desc[UR4][R2.64], R5 ;  /* 0x0000000502007986 */ /* 0x000fe2000c101904 */
[----:B------:R-:W-:Y:S05]  /*0240*/  EXIT ;  /* 0x000000000000794d */ /* 0x000fea0003800000 */
.L_x_2:
        /* <DEDUP_REMOVED lines=11> */
.L_x_6:


//--------------------- .text._Z12vecAddKernelPfS_S_i --------------------------
	.section	.text._Z12vecAddKernelPfS_S_i,"ax",@progbits
	.align	128
        .global         _Z12vecAddKernelPfS_S_i
        .type           _Z12vecAddKernelPfS_S_i,@function
        .size           _Z12vecAddKernelPfS_S_i,(.L_x_7 - _Z12vecAddKernelPfS_S_i)
        .other          _Z12vecAddKernelPfS_S_i,@"STO_CUDA_ENTRY STV_DEFAULT"
_Z12vecAddKernelPfS_S_i:
.text._Z12vecAddKernelPfS_S_i:
[----:B------:R-:W-:Y:S01]  /*0000*/  LDC R1, c[0x0][0x37c] ;  /* 0x0000df00ff017b82 */ /* 0x000fe20000000800 */
[----:B------:R-:W0:Y:S01]  /*0010*/  S2R R9, SR_TID.X ;  /* 0x0000000000097919 */ /* 0x000e220000002100 */
[----:B------:R-:W0:Y:S01]  /*0020*/  LDCU UR4, c[0x0][0x360] ;  /* 0x00006c00ff0477ac */ /* 0x000e220008000800 */
[----:B------:R-:W0:Y:S01]  /*0030*/  S2R R0, SR_CTAID.X ;  /* 0x0000000000007919 */ /* 0x000e220000002500 */
[----:B------:R-:W1:Y:S01]  /*0040*/  LDCU UR5, c[0x0][0x398] ;  /* 0x00007300ff0577ac */ /* 0x000e620008000800 */
[----:B0-----:R-:W-:-:S05]  /*0050*/  IMAD R9, R0, UR4, R9 ;  /* 0x0000000400097c24 */ /* 0x001fca000f8e0209 */
[----:B-1----:R-:W-:-:S13]  /*0060*/  ISETP.GE.AND P0, PT, R9, UR5, PT ;  /* 0x0000000509007c0c */ /* 0x002fda000bf06270 */
[----:B------:R-:W-:Y:S05]  /*0070*/  @P0 EXIT ;  /* 0x000000000000094d */ /* 0x000fea0003800000 */
[----:B------:R-:W0:Y:S01]  /*0080*/  LDC.64 R2, c[0x0][0x380] ;  /* 0x0000e000ff027b82 */ /* 0x000e220000000a00 */
[----:B------:R-:W1:Y:S07]  /*0090*/  LDCU.64 UR4, c[0x0][0x358] ;  /* 0x00006b00ff0477ac */ /* 0x000e6e0008000a00 */
[----:B------:R-:W2:Y:S08]  /*00a0*/  LDC.64 R4, c[0x0][0x388] ;  /* 0x0000e200ff047b82 */ /* 0x000eb00000000a00 */
[----:B------:R-:W3:Y:S01]  /*00b0*/  LDC.64 R6, c[0x0][0x390] ;  /* 0x0000e400ff067b82 */ /* 0x000ee20000000a00 */
[----:B0-----:R-:W-:-:S06]  /*00c0*/  IMAD.WIDE R2, R9, 0x4, R2 ;  /* 0x0000000409027825 */ /* 0x001fcc00078e0202 */
[----:B-1----:R-:W4:Y:S01]  /*00d0*/  LDG.E R2, desc[UR4][R2.64] ;  /* 0x0000000402027981 */ /* 0x002f22000c1e1900 */
[----:B--2---:R-:W-:-:S06]  /*00e0*/  IMAD.WIDE R4, R9, 0x4, R4 ;  /* 0x0000000409047825 */ /* 0x004fcc00078e0204 */
[----:B------:R-:W4:Y:S01]  /*00f0*/  LDG.E R5, desc[UR4][R4.64] ;  /* 0x0000000404057981 */ /* 0x000f22000c1e1900 */
[----:B---3--:R-:W-:-:S04]  /*0100*/  IMAD.WIDE R6, R9, 0x4, R6 ;  /* 0x0000000409067825 */ /* 0x008fc800078e0206 */
[----:B----4-:R-:W-:-:S05]  /*0110*/  FADD R9, R2, R5 ;  /* 0x0000000502097221 */ /* 0x010fca0000000000 */
[----:B------:R-:W-:Y:S01]  /*0120*/  STG.E desc[UR4][R6.64], R9 ;  /* 0x0000000906007986 */ /* 0x000fe2000c101904 */
[----:B------:R-:W-:Y:S05]  /*0130*/  EXIT ;  /* 0x000000000000794d */ /* 0x000fea0003800000 */
.L_x_3:
        /* <DEDUP_REMOVED lines=12> */
.L_x_7:


//--------------------- .nv.shared.reserved.0     --------------------------
	.section	.nv.shared.reserved.0,"aw",@nobits
	.weak		__nv_reservedSMEM_offset_0_alias
	.size		__nv_reservedSMEM_offset_0_alias, 0, 64
	.other		__nv_reservedSMEM_offset_0_alias,@"STO_CUDA_RESERVED_SHARED STV_DEFAULT"
__nv_reservedSMEM_offset_0_alias:
	.zero		0
	.zero		64


//--------------------- .nv.constant0._Z19image2grayKernelOptPK6float3P6float4ii --------------------------
	.section	.nv.constant0._Z19image2grayKernelOptPK6float3P6float4ii,"a",@progbits
	.sectionflags	@""
	.align	4
.nv.constant0._Z19image2grayKernelOptPK6float3P6float4ii:
	.zero		920


//--------------------- .nv.constant0._Z7vecAdd4PK6float4S1_PS_i --------------------------
	.section	.nv.constant0._Z7vecAdd4PK6float4S1_PS_i,"a",@progbits
	.sectionflags	@""
	.align	4
.nv.constant0._Z7vecAdd4PK6float4S1_PS_i:
	.zero		924


//--------------------- .nv.constant0._Z16image2grayKernelPKfPfii --------------------------
	.section	.nv.constant0._Z16image2grayKernelPKfPfii,"a",@progbits
	.sectionflags	@""
	.align	4
.nv.constant0._Z16image2grayKernelPKfPfii:
	.zero		920


//--------------------- .nv.constant0._Z12vecAddKernelPfS_S_i --------------------------
	.section	.nv.constant0._Z12vecAddKernelPfS_S_i,"a",@progbits
	.sectionflags	@""
	.align	4
.nv.constant0._Z12vecAddKernelPfS_S_i:
	.zero		924


//--------------------- SYMBOLS --------------------------

	.type		.nv.reservedSmem.offset0,@object
	.size		.nv.reservedSmem.offset0,0x4
